//
// Generated by NVIDIA NVVM Compiler
//
// Compiler Build ID: CL-36424714
// Cuda compilation tools, release 13.0, V13.0.88
// Based on NVVM 20.0.0
//

.version 9.0
.target sm_100
.address_size 64

	// .globl	_Z11heat_kernelPfPKfii
.extern .func  (.param .b32 func_retval0) vprintf
(
	.param .b64 vprintf_param_0,
	.param .b64 vprintf_param_1
)
;
.extern .shared .align 16 .b8 sdata[];
.global .align 1 .b8 $str[42] = {62, 62, 62, 32, 114, 111, 119, 95, 97, 118, 103, 95, 107, 101, 114, 110, 101, 108, 32, 105, 115, 32, 114, 117, 110, 110, 105, 110, 103, 32, 111, 110, 32, 100, 101, 118, 105, 99, 101, 46, 10};

.visible .entry _Z11heat_kernelPfPKfii(
	.param .u64 .ptr .align 1 _Z11heat_kernelPfPKfii_param_0,
	.param .u64 .ptr .align 1 _Z11heat_kernelPfPKfii_param_1,
	.param .u32 _Z11heat_kernelPfPKfii_param_2,
	.param .u32 _Z11heat_kernelPfPKfii_param_3
)
{
	.reg .pred 	%p<11>;
	.reg .b32 	%r<14>;
	.reg .b32 	%f<12>;
	.reg .b64 	%rd<8>;

	ld.param.u64 	%rd3, [_Z11heat_kernelPfPKfii_param_0];
	ld.param.u64 	%rd4, [_Z11heat_kernelPfPKfii_param_1];
	ld.param.u32 	%r3, [_Z11heat_kernelPfPKfii_param_2];
	ld.param.u32 	%r4, [_Z11heat_kernelPfPKfii_param_3];
	mov.u32 	%r5, %tid.x;
	mov.u32 	%r6, %ctaid.x;
	mov.u32 	%r7, %ntid.x;
	mad.lo.s32 	%r1, %r6, %r7, %r5;
	mov.u32 	%r8, %tid.y;
	mov.u32 	%r9, %ctaid.y;
	mov.u32 	%r10, %ntid.y;
	mad.lo.s32 	%r2, %r9, %r10, %r8;
	setp.ge.s32 	%p1, %r2, %r3;
	setp.ge.s32 	%p2, %r1, %r4;
	or.pred  	%p3, %p1, %p2;
	@%p3 bra 	$L__BB0_3;
	cvta.to.global.u64 	%rd5, %rd4;
	cvta.to.global.u64 	%rd6, %rd3;
	mad.lo.s32 	%r11, %r4, %r2, %r1;
	mul.wide.s32 	%rd7, %r11, 4;
	add.s64 	%rd1, %rd5, %rd7;
	ld.global.f32 	%f1, [%rd1];
	add.s64 	%rd2, %rd6, %rd7;
	st.global.f32 	[%rd2], %f1;
	setp.eq.s32 	%p4, %r2, 0;
	add.s32 	%r12, %r3, -1;
	setp.ge.u32 	%p5, %r2, %r12;
	or.pred  	%p6, %p4, %p5;
	setp.lt.s32 	%p7, %r1, 2;
	or.pred  	%p8, %p7, %p6;
	add.s32 	%r13, %r4, -2;
	setp.ge.s32 	%p9, %r1, %r13;
	or.pred  	%p10, %p8, %p9;
	@%p10 bra 	$L__BB0_3;
	ld.global.f32 	%f2, [%rd1+-8];
	ld.global.f32 	%f3, [%rd1+-4];
	mul.f32 	%f4, %f3, 0f3FC66666;
	fma.rn.f32 	%f5, %f2, 0f3FCCCCCD, %f4;
	add.f32 	%f6, %f1, %f5;
	ld.global.f32 	%f7, [%rd1+4];
	fma.rn.f32 	%f8, %f7, 0f3F19999A, %f6;
	ld.global.f32 	%f9, [%rd1+8];
	fma.rn.f32 	%f10, %f9, 0f3E800000, %f8;
	div.rn.f32 	%f11, %f10, 0f40A00000;
	st.global.f32 	[%rd2], %f11;
$L__BB0_3:
	ret;

}
	// .globl	_Z14row_avg_kernelPKfPfii
.visible .entry _Z14row_avg_kernelPKfPfii(
	.param .u64 .ptr .align 1 _Z14row_avg_kernelPKfPfii_param_0,
	.param .u64 .ptr .align 1 _Z14row_avg_kernelPKfPfii_param_1,
	.param .u32 _Z14row_avg_kernelPKfPfii_param_2,
	.param .u32 _Z14row_avg_kernelPKfPfii_param_3
)
{
	.reg .pred 	%p<8>;
	.reg .b32 	%r<22>;
	.reg .b32 	%f<15>;
	.reg .b64 	%rd<11>;

	ld.param.u64 	%rd2, [_Z14row_avg_kernelPKfPfii_param_0];
	ld.param.u64 	%rd3, [_Z14row_avg_kernelPKfPfii_param_1];
	ld.param.u32 	%r11, [_Z14row_avg_kernelPKfPfii_param_3];
	mov.u32 	%r1, %ctaid.x;
	mov.u32 	%r2, %tid.x;
	setp.ge.s32 	%p1, %r2, %r11;
	mov.f32 	%f14, 0f00000000;
	@%p1 bra 	$L__BB1_3;
	mul.lo.s32 	%r3, %r11, %r1;
	mov.u32 	%r4, %ntid.x;
	cvta.to.global.u64 	%rd1, %rd2;
	mov.f32 	%f14, 0f00000000;
	mov.u32 	%r20, %r2;
$L__BB1_2:
	add.s32 	%r12, %r20, %r3;
	mul.wide.s32 	%rd4, %r12, 4;
	add.s64 	%rd5, %rd1, %rd4;
	ld.global.nc.f32 	%f6, [%rd5];
	add.f32 	%f14, %f14, %f6;
	add.s32 	%r20, %r20, %r4;
	setp.lt.s32 	%p2, %r20, %r11;
	@%p2 bra 	$L__BB1_2;
$L__BB1_3:
	shl.b32 	%r13, %r2, 2;
	mov.u32 	%r14, sdata;
	add.s32 	%r7, %r14, %r13;
	st.shared.f32 	[%r7], %f14;
	bar.sync 	0;
	mov.u32 	%r21, %ntid.x;
	setp.lt.u32 	%p3, %r21, 2;
	@%p3 bra 	$L__BB1_7;
$L__BB1_4:
	shr.u32 	%r10, %r21, 1;
	setp.ge.u32 	%p4, %r2, %r10;
	@%p4 bra 	$L__BB1_6;
	shl.b32 	%r15, %r10, 2;
	add.s32 	%r16, %r7, %r15;
	ld.shared.f32 	%f7, [%r16];
	ld.shared.f32 	%f8, [%r7];
	add.f32 	%f9, %f7, %f8;
	st.shared.f32 	[%r7], %f9;
$L__BB1_6:
	bar.sync 	0;
	setp.gt.u32 	%p5, %r21, 3;
	mov.u32 	%r21, %r10;
	@%p5 bra 	$L__BB1_4;
$L__BB1_7:
	setp.ne.s32 	%p6, %r2, 0;
	@%p6 bra 	$L__BB1_9;
	ld.shared.f32 	%f10, [sdata];
	cvt.rn.f32.s32 	%f11, %r11;
	div.rn.f32 	%f12, %f10, %f11;
	cvta.to.global.u64 	%rd6, %rd3;
	mul.wide.u32 	%rd7, %r1, 4;
	add.s64 	%rd8, %rd6, %rd7;
	st.global.f32 	[%rd8], %f12;
$L__BB1_9:
	or.b32  	%r17, %r2, %r1;
	setp.ne.s32 	%p7, %r17, 0;
	@%p7 bra 	$L__BB1_11;
	mov.u64 	%rd9, $str;
	cvta.global.u64 	%rd10, %rd9;
	{ // callseq 0, 0
	.param .b64 param0;
	st.param.b64 	[param0], %rd10;
	.param .b64 param1;
	st.param.b64 	[param1], 0;
	.param .b32 retval0;
	call.uni (retval0), 
	vprintf, 
	(
	param0, 
	param1
	);
	ld.param.b32 	%r18, [retval0];
	} // callseq 0
$L__BB1_11:
	ret;

}


// ===== COMPILED SASS (sm_100) =====

	.target	sm_100

	.elftype	@"ET_EXEC"


//--------------------- .note.nv.tkinfo           --------------------------
	.section	.note.nv.tkinfo,"",@"SHT_NOTE"
	.sectionflags	@"SHF_NOTE_NV_TKINFO"
	.tkinfo
        /*0018*/ 	.word	0x00000002
        /*0030*/ 	.string	""
        /*0030*/ 	.string	"ptxas"
        /*0030*/ 	.string	"Cuda compilation tools, release 13.0, V13.0.88"
        /*0030*/ 	.string	"Build cuda_13.0.r13.0/compiler.36424714_0"
        /*0030*/ 	.string	"-arch sm_100 -m 64 "



//--------------------- .note.nv.cuinfo           --------------------------
	.section	.note.nv.cuinfo,"",@"SHT_NOTE"
	.sectionflags	@"SHF_NOTE_NV_CUINFO"
        /*0018*/ 	.short	0x0002
        /*001a*/ 	.short	0x0064
        /*001c*/ 	.short	0x0082
	.zero		2


//--------------------- .nv.info                  --------------------------
	.section	.nv.info,"",@"SHT_CUDA_INFO"
	.align	4


	//----- nvinfo : EIATTR_REGCOUNT
	.align		4
        /*0000*/ 	.byte	0x04, 0x2f
        /*0002*/ 	.short	(.L_2 - .L_1)
	.align		4
.L_1:
        /*0004*/ 	.word	index@(_Z11heat_kernelPfPKfii)
        /*0008*/ 	.word	0x00000010


	//----- nvinfo : EIATTR_FRAME_SIZE
	.align		4
.L_2:
        /*000c*/ 	.byte	0x04, 0x11
        /*000e*/ 	.short	(.L_4 - .L_3)
	.align		4
.L_3:
        /*0010*/ 	.word	index@($__internal_1_$__cuda_sm3x_div_rn_noftz_f32_slowpath)
        /*0014*/ 	.word	0x00000000


	//----- nvinfo : EIATTR_FRAME_SIZE
	.align		4
.L_4:
        /*0018*/ 	.byte	0x04, 0x11
        /*001a*/ 	.short	(.L_6 - .L_5)
	.align		4
.L_5:
        /*001c*/ 	.word	index@(_Z11heat_kernelPfPKfii)
        /*0020*/ 	.word	0x00000000


	//----- nvinfo : EIATTR_REGCOUNT
	.align		4
.L_6:
        /*0024*/ 	.byte	0x04, 0x2f
        /*0026*/ 	.short	(.L_8 - .L_7)
	.align		4
.L_7:
        /*0028*/ 	.word	index@(_Z14row_avg_kernelPKfPfii)
        /*002c*/ 	.word	0x00000018


	//----- nvinfo : EIATTR_FRAME_SIZE
	.align		4
.L_8:
        /*0030*/ 	.byte	0x04, 0x11
        /*0032*/ 	.short	(.L_10 - .L_9)
	.align		4
.L_9:
        /*0034*/ 	.word	index@($__internal_0_$__cuda_sm3x_div_rn_noftz_f32_slowpath)
        /*0038*/ 	.word	0x00000000


	//----- nvinfo : EIATTR_FRAME_SIZE
	.align		4
.L_10:
        /*003c*/ 	.byte	0x04, 0x11
        /*003e*/ 	.short	(.L_12 - .L_11)
	.align		4
.L_11:
        /*0040*/ 	.word	index@(_Z14row_avg_kernelPKfPfii)
        /*0044*/ 	.word	0x00000000


	//----- nvinfo : EIATTR_MIN_STACK_SIZE
	.align		4
.L_12:
        /*0048*/ 	.byte	0x04, 0x12
        /*004a*/ 	.short	(.L_14 - .L_13)
	.align		4
.L_13:
        /*004c*/ 	.word	index@(_Z14row_avg_kernelPKfPfii)
        /*0050*/ 	.word	0x00000000


	//----- nvinfo : EIATTR_MIN_STACK_SIZE
	.align		4
.L_14:
        /*0054*/ 	.byte	0x04, 0x12
        /*0056*/ 	.short	(.L_16 - .L_15)
	.align		4
.L_15:
        /*0058*/ 	.word	index@(_Z11heat_kernelPfPKfii)
        /*005c*/ 	.word	0x00000000
.L_16:


//--------------------- .nv.compat                --------------------------
	.section	.nv.compat,"",@"SHT_CUDA_COMPAT_INFO"
	.align	4
        /*0000*/ 	.byte	0x02, 0x09, 0x00, 0x00, 0x02, 0x02, 0x01, 0x00, 0x02, 0x05, 0x05, 0x00, 0x03, 0x07, 0x01, 0x01
        /*0010*/ 	.byte	0x02, 0x03, 0x00, 0x00, 0x02, 0x06, 0x01, 0x00, 0x04, 0x0b, 0x08, 0x00, 0x01, 0x00, 0x00, 0x00
        /*0020*/ 	.byte	0x00, 0x00, 0x00, 0x00


//--------------------- .nv.info._Z14row_avg_kernelPKfPfii --------------------------
	.section	.nv.info._Z14row_avg_kernelPKfPfii,"",@"SHT_CUDA_INFO"
	.sectionflags	@""
	.align	4


	//----- nvinfo : EIATTR_CUDA_API_VERSION
	.align		4
        /*0000*/ 	.byte	0x04, 0x37
        /*0002*/ 	.short	(.L_18 - .L_17)
.L_17:
        /*0004*/ 	.word	0x00000082


	//----- nvinfo : EIATTR_KPARAM_INFO
	.align		4
.L_18:
        /*0008*/ 	.byte	0x04, 0x17
        /*000a*/ 	.short	(.L_20 - .L_19)
.L_19:
        /*000c*/ 	.word	0x00000000
        /*0010*/ 	.short	0x0003
        /*0012*/ 	.short	0x0014
        /*0014*/ 	.byte	0x00, 0xf0, 0x11, 0x00


	//----- nvinfo : EIATTR_KPARAM_INFO
	.align		4
.L_20:
        /*0018*/ 	.byte	0x04, 0x17
        /*001a*/ 	.short	(.L_22 - .L_21)
.L_21:
        /*001c*/ 	.word	0x00000000
        /*0020*/ 	.short	0x0002
        /*0022*/ 	.short	0x0010
        /*0024*/ 	.byte	0x00, 0xf0, 0x11, 0x00


	//----- nvinfo : EIATTR_KPARAM_INFO
	.align		4
.L_22:
        /*0028*/ 	.byte	0x04, 0x17
        /*002a*/ 	.short	(.L_24 - .L_23)
.L_23:
        /*002c*/ 	.word	0x00000000
        /*0030*/ 	.short	0x0001
        /*0032*/ 	.short	0x0008
        /*0034*/ 	.byte	0x00, 0xf5, 0x21, 0x00


	//----- nvinfo : EIATTR_KPARAM_INFO
	.align		4
.L_24:
        /*0038*/ 	.byte	0x04, 0x17
        /*003a*/ 	.short	(.L_26 - .L_25)
.L_25:
        /*003c*/ 	.word	0x00000000
        /*0040*/ 	.short	0x0000
        /*0042*/ 	.short	0x0000
        /*0044*/ 	.byte	0x00, 0xf5, 0x21, 0x00


	//----- nvinfo : EIATTR_SPARSE_MMA_MASK
	.align		4
.L_26:
        /*0048*/ 	.byte	0x03, 0x50
        /*004a*/ 	.short	0x0000


	//----- nvinfo : EIATTR_MAXREG_COUNT
	.align		4
        /*004c*/ 	.byte	0x03, 0x1b
        /*004e*/ 	.short	0x00ff


	//----- nvinfo : EIATTR_NUM_BARRIERS
	.align		4
        /*0050*/ 	.byte	0x02, 0x4c
        /*0052*/ 	.byte	0x01
	.zero		1


	//----- nvinfo : EIATTR_EXTERNS
	.align		4
        /*0054*/ 	.byte	0x04, 0x0f
        /*0056*/ 	.short	(.L_28 - .L_27)


	//   ....[0]....
	.align		4
.L_27:
        /*0058*/ 	.word	index@(vprintf)


	//----- nvinfo : EIATTR_MERCURY_ISA_VERSION
	.align		4
.L_28:
        /*005c*/ 	.byte	0x03, 0x5f
        /*005e*/ 	.short	0x0101


	//----- nvinfo : EIATTR_VRC_CTA_INIT_COUNT
	.align		4
        /*0060*/ 	.byte	0x02, 0x4a
	.zero		1
	.zero		1


	//----- nvinfo : EIATTR_SYSCALL_OFFSETS
	.align		4
        /*0064*/ 	.byte	0x04, 0x46
        /*0066*/ 	.short	(.L_30 - .L_29)


	//   ....[0]....
.L_29:
        /*0068*/ 	.word	0x000004b0


	//----- nvinfo : EIATTR_EXIT_INSTR_OFFSETS
	.align		4
.L_30:
        /*006c*/ 	.byte	0x04, 0x1c
        /*006e*/ 	.short	(.L_32 - .L_31)


	//   ....[0]....
.L_31:
        /*0070*/ 	.word	0x00000430


	//   ....[1]....
        /*0074*/ 	.word	0x000004c0


	//----- nvinfo : EIATTR_CRS_STACK_SIZE
	.align		4
.L_32:
        /*0078*/ 	.byte	0x04, 0x1e
        /*007a*/ 	.short	(.L_34 - .L_33)
.L_33:
        /*007c*/ 	.word	0x00000000


	//----- nvinfo : EIATTR_CBANK_PARAM_SIZE
	.align		4
.L_34:
        /*0080*/ 	.byte	0x03, 0x19
        /*0082*/ 	.short	0x0018


	//----- nvinfo : EIATTR_PARAM_CBANK
	.align		4
        /*0084*/ 	.byte	0x04, 0x0a
        /*0086*/ 	.short	(.L_36 - .L_35)
	.align		4
.L_35:
        /*0088*/ 	.word	index@(.nv.constant0._Z14row_avg_kernelPKfPfii)
        /*008c*/ 	.short	0x0380
        /*008e*/ 	.short	0x0018


	//----- nvinfo : EIATTR_SW_WAR
	.align		4
.L_36:
        /*0090*/ 	.byte	0x04, 0x36
        /*0092*/ 	.short	(.L_38 - .L_37)
.L_37:
        /*0094*/ 	.word	0x00000008
.L_38:


//--------------------- .nv.info._Z11heat_kernelPfPKfii --------------------------
	.section	.nv.info._Z11heat_kernelPfPKfii,"",@"SHT_CUDA_INFO"
	.sectionflags	@""
	.align	4


	//----- nvinfo : EIATTR_CUDA_API_VERSION
	.align		4
        /*0000*/ 	.byte	0x04, 0x37
        /*0002*/ 	.short	(.L_40 - .L_39)
.L_39:
        /*0004*/ 	.word	0x00000082


	//----- nvinfo : EIATTR_KPARAM_INFO
	.align		4
.L_40:
        /*0008*/ 	.byte	0x04, 0x17
        /*000a*/ 	.short	(.L_42 - .L_41)
.L_41:
        /*000c*/ 	.word	0x00000000
        /*0010*/ 	.short	0x0003
        /*0012*/ 	.short	0x0014
        /*0014*/ 	.byte	0x00, 0xf0, 0x11, 0x00


	//----- nvinfo : EIATTR_KPARAM_INFO
	.align		4
.L_42:
        /*0018*/ 	.byte	0x04, 0x17
        /*001a*/ 	.short	(.L_44 - .L_43)
.L_43:
        /*001c*/ 	.word	0x00000000
        /*0020*/ 	.short	0x0002
        /*0022*/ 	.short	0x0010
        /*0024*/ 	.byte	0x00, 0xf0, 0x11, 0x00


	//----- nvinfo : EIATTR_KPARAM_INFO
	.align		4
.L_44:
        /*0028*/ 	.byte	0x04, 0x17
        /*002a*/ 	.short	(.L_46 - .L_45)
.L_45:
        /*002c*/ 	.word	0x00000000
        /*0030*/ 	.short	0x0001
        /*0032*/ 	.short	0x0008
        /*0034*/ 	.byte	0x00, 0xf5, 0x21, 0x00


	//----- nvinfo : EIATTR_KPARAM_INFO
	.align		4
.L_46:
        /*0038*/ 	.byte	0x04, 0x17
        /*003a*/ 	.short	(.L_48 - .L_47)
.L_47:
        /*003c*/ 	.word	0x00000000
        /*0040*/ 	.short	0x0000
        /*0042*/ 	.short	0x0000
        /*0044*/ 	.byte	0x00, 0xf5, 0x21, 0x00


	//----- nvinfo : EIATTR_SPARSE_MMA_MASK
	.align		4
.L_48:
        /*0048*/ 	.byte	0x03, 0x50
        /*004a*/ 	.short	0x0000


	//----- nvinfo : EIATTR_MAXREG_COUNT
	.align		4
        /*004c*/ 	.byte	0x03, 0x1b
        /*004e*/ 	.short	0x00ff


	//----- nvinfo : EIATTR_MERCURY_ISA_VERSION
	.align		4
        /*0050*/ 	.byte	0x03, 0x5f
        /*0052*/ 	.short	0x0101


	//----- nvinfo : EIATTR_VRC_CTA_INIT_COUNT
	.align		4
        /*0054*/ 	.byte	0x02, 0x4a
	.zero		1
	.zero		1


	//----- nvinfo : EIATTR_EXIT_INSTR_OFFSETS
	.align		4
        /*0058*/ 	.byte	0x04, 0x1c
        /*005a*/ 	.short	(.L_50 - .L_49)


	//   ....[0]....
.L_49:
        /*005c*/ 	.word	0x000000c0


	//   ....[1]....
        /*0060*/ 	.word	0x000001b0


	//   ....[2]....
        /*0064*/ 	.word	0x00000340


	//----- nvinfo : EIATTR_CRS_STACK_SIZE
	.align		4
.L_50:
        /*0068*/ 	.byte	0x04, 0x1e
        /*006a*/ 	.short	(.L_52 - .L_51)
.L_51:
        /*006c*/ 	.word	0x00000000


	//----- nvinfo : EIATTR_CBANK_PARAM_SIZE
	.align		4
.L_52:
        /*0070*/ 	.byte	0x03, 0x19
        /*0072*/ 	.short	0x0018


	//----- nvinfo : EIATTR_PARAM_CBANK
	.align		4
        /*0074*/ 	.byte	0x04, 0x0a
        /*0076*/ 	.short	(.L_54 - .L_53)
	.align		4
.L_53:
        /*0078*/ 	.word	index@(.nv.constant0._Z11heat_kernelPfPKfii)
        /*007c*/ 	.short	0x0380
        /*007e*/ 	.short	0x0018


	//----- nvinfo : EIATTR_SW_WAR
	.align		4
.L_54:
        /*0080*/ 	.byte	0x04, 0x36
        /*0082*/ 	.short	(.L_56 - .L_55)
.L_55:
        /*0084*/ 	.word	0x00000008
.L_56:


//--------------------- .nv.callgraph             --------------------------
	.section	.nv.callgraph,"",@"SHT_CUDA_CALLGRAPH"
	.align	4
	.sectionentsize	8
	.align		4
        /*0000*/ 	.word	0x00000000
	.align		4
        /*0004*/ 	.word	0xffffffff
	.align		4
        /*0008*/ 	.word	index@(_Z14row_avg_kernelPKfPfii)
	.align		4
        /*000c*/ 	.word	index@(vprintf)
	.align		4
        /*0010*/ 	.word	0x00000000
	.align		4
        /*0014*/ 	.word	0xfffffffe
	.align		4
        /*0018*/ 	.word	0x00000000
	.align		4
        /*001c*/ 	.word	0xfffffffd
	.align		4
        /*0020*/ 	.word	0x00000000
	.align		4
        /*0024*/ 	.word	0xfffffffc


//--------------------- .nv.constant4             --------------------------
	.section	.nv.constant4,"a",@progbits
	.align	8
	.align		8
.nv.constant4:
        /*0000*/ 	.dword	vprintf
	.align		8
        /*0008*/ 	.dword	$str


//--------------------- .text._Z14row_avg_kernelPKfPfii --------------------------
	.section	.text._Z14row_avg_kernelPKfPfii,"ax",@progbits
	.align	128
        .global         _Z14row_avg_kernelPKfPfii
        .type           _Z14row_avg_kernelPKfPfii,@function
        .size           _Z14row_avg_kernelPKfPfii,(.L_x_33 - _Z14row_avg_kernelPKfPfii)
        .other          _Z14row_avg_kernelPKfPfii,@"STO_CUDA_ENTRY STV_DEFAULT"
_Z14row_avg_kernelPKfPfii:
.text._Z14row_avg_kernelPKfPfii:
[----:B------:R-:W0:Y:S01]  /*0000*/  LDC R1, c[0x0][0x37c] ;  /* 0x0000df00ff017b82 */ /* 0x000e220000000800 */
[----:B------:R-:W1:Y:S01]  /*0010*/  S2R R2, SR_TID.X ;  /* 0x0000000000027919 */ /* 0x000e620000002100 */
[----:B------:R-:W1:Y:S01]  /*0020*/  LDCU UR4, c[0x0][0x394] ;  /* 0x00007280ff0477ac */ /* 0x000e620008000800 */
[----:B------:R-:W-:Y:S01]  /*0030*/  BSSY.RECONVERGENT B0, `(.L_x_0) ;  /* 0x0000011000007945 */ /* 0x000fe20003800200 */
[----:B------:R-:W-:Y:S01]  /*0040*/  IMAD.MOV.U32 R0, RZ, RZ, RZ ;  /* 0x000000ffff007224 */ /* 0x000fe200078e00ff */
[----:B------:R-:W2:Y:S01]  /*0050*/  S2R R5, SR_CTAID.X ;  /* 0x0000000000057919 */ /* 0x000ea20000002500 */
[----:B------:R-:W3:Y:S01]  /*0060*/  LDCU.64 UR6, c[0x0][0x358] ;  /* 0x00006b00ff0677ac */ /* 0x000ee20008000a00 */
[----:B-1----:R-:W-:-:S13]  /*0070*/  ISETP.GE.AND P0, PT, R2, UR4, PT ;  /* 0x0000000402007c0c */ /* 0x002fda000bf06270 */
[----:B--23--:R-:W-:Y:S05]  /*0080*/  @P0 BRA `(.L_x_1) ;  /* 0x00000000002c0947 */ /* 0x00cfea0003800000 */
[----:B------:R-:W1:Y:S01]  /*0090*/  LDC R3, c[0x0][0x360] ;  /* 0x0000d800ff037b82 */ /* 0x000e620000000800 */
[----:B------:R-:W-:Y:S02]  /*00a0*/  IMAD.MOV.U32 R0, RZ, RZ, RZ ;  /* 0x000000ffff007224 */ /* 0x000fe400078e00ff */
[----:B------:R-:W-:-:S05]  /*00b0*/  IMAD.MOV.U32 R4, RZ, RZ, R2 ;  /* 0x000000ffff047224 */ /* 0x000fca00078e0002 */
[----:B------:R-:W2:Y:S02]  /*00c0*/  LDC.64 R8, c[0x0][0x380] ;  /* 0x0000e000ff087b82 */ /* 0x000ea40000000a00 */
.L_x_2:
[----:B------:R-:W-:-:S04]  /*00d0*/  IMAD R7, R5, UR4, R4 ;  /* 0x0000000405077c24 */ /* 0x000fc8000f8e0204 */
[----:B--2---:R-:W-:-:S06]  /*00e0*/  IMAD.WIDE R6, R7, 0x4, R8 ;  /* 0x0000000407067825 */ /* 0x004fcc00078e0208 */
[----:B------:R-:W2:Y:S01]  /*00f0*/  LDG.E.CONSTANT R7, desc[UR6][R6.64] ;  /* 0x0000000606077981 */ /* 0x000ea2000c1e9900 */
[----:B-1----:R-:W-:-:S05]  /*0100*/  IMAD.IADD R4, R3, 0x1, R4 ;  /* 0x0000000103047824 */ /* 0x002fca00078e0204 */
[----:B------:R-:W-:Y:S01]  /*0110*/  ISETP.GE.AND P0, PT, R4, UR4, PT ;  /* 0x0000000404007c0c */ /* 0x000fe2000bf06270 */
[----:B--2---:R-:W-:-:S12]  /*0120*/  FADD R0, R7, R0 ;  /* 0x0000000007007221 */ /* 0x004fd80000000000 */
[----:B------:R-:W-:Y:S05]  /*0130*/  @!P0 BRA `(.L_x_2) ;  /* 0xfffffffc00e48947 */ /* 0x000fea000383ffff */
.L_x_1:
[----:B------:R-:W-:Y:S05]  /*0140*/  BSYNC.RECONVERGENT B0 ;  /* 0x0000000000007941 */ /* 0x000fea0003800200 */
.L_x_0:
[----:B------:R-:W1:Y:S01]  /*0150*/  S2UR UR5, SR_CgaCtaId ;  /* 0x00000000000579c3 */ /* 0x000e620000008800 */
[----:B------:R-:W-:Y:S01]  /*0160*/  UMOV UR4, 0x400 ;  /* 0x0000040000047882 */ /* 0x000fe20000000000 */
[----:B------:R-:W2:Y:S01]  /*0170*/  LDCU UR8, c[0x0][0x360] ;  /* 0x00006c00ff0877ac */ /* 0x000ea20008000800 */
[----:B------:R-:W-:Y:S01]  /*0180*/  ISETP.NE.AND P1, PT, R2, RZ, PT ;  /* 0x000000ff0200720c */ /* 0x000fe20003f25270 */
[----:B--2---:R-:W-:Y:S02]  /*0190*/  UISETP.GE.U32.AND UP0, UPT, UR8, 0x2, UPT ;  /* 0x000000020800788c */ /* 0x004fe4000bf06070 */
[----:B-1----:R-:W-:-:S06]  /*01a0*/  ULEA UR4, UR5, UR4, 0x18 ;  /* 0x0000000405047291 */ /* 0x002fcc000f8ec0ff */
[----:B------:R-:W-:-:S05]  /*01b0*/  LEA R3, R2, UR4, 0x2 ;  /* 0x0000000402037c11 */ /* 0x000fca000f8e10ff */
[----:B------:R1:W-:Y:S01]  /*01c0*/  STS [R3], R0 ;  /* 0x0000000003007388 */ /* 0x0003e20000000800 */
[----:B------:R-:W-:Y:S06]  /*01d0*/  BAR.SYNC.DEFER_BLOCKING 0x0 ;  /* 0x0000000000007b1d */ /* 0x000fec0000010000 */
[----:B------:R-:W-:Y:S05]  /*01e0*/  BRA.U !UP0, `(.L_x_3) ;  /* 0x0000000108307547 */ /* 0x000fea000b800000 */
[----:B-1----:R-:W-:-:S07]  /*01f0*/  IMAD.U32 R0, RZ, RZ, UR8 ;  /* 0x00000008ff007e24 */ /* 0x002fce000f8e00ff */
.L_x_4:
[----:B------:R-:W-:-:S04]  /*0200*/  SHF.R.U32.HI R8, RZ, 0x1, R0 ;  /* 0x00000001ff087819 */ /* 0x000fc80000011600 */
[----:B------:R-:W-:-:S13]  /*0210*/  ISETP.GE.U32.AND P0, PT, R2, R8, PT ;  /* 0x000000080200720c */ /* 0x000fda0003f06070 */
[----:B------:R-:W-:Y:S01]  /*0220*/  @!P0 IMAD R4, R8, 0x4, R3 ;  /* 0x0000000408048824 */ /* 0x000fe200078e0203 */
[----:B------:R-:W-:Y:S05]  /*0230*/  @!P0 LDS R7, [R3] ;  /* 0x0000000003078984 */ /* 0x000fea0000000800 */
[----:B------:R-:W1:Y:S02]  /*0240*/  @!P0 LDS R4, [R4] ;  /* 0x0000000004048984 */ /* 0x000e640000000800 */
[----:B-1----:R-:W-:-:S05]  /*0250*/  @!P0 FADD R6, R4, R7 ;  /* 0x0000000704068221 */ /* 0x002fca0000000000 */
[----:B------:R2:W-:Y:S01]  /*0260*/  @!P0 STS [R3], R6 ;  /* 0x0000000603008388 */ /* 0x0005e20000000800 */
[----:B------:R-:W-:Y:S01]  /*0270*/  BAR.SYNC.DEFER_BLOCKING 0x0 ;  /* 0x0000000000007b1d */ /* 0x000fe20000010000 */
[----:B------:R-:W-:Y:S01]  /*0280*/  ISETP.GT.U32.AND P0, PT, R0, 0x3, PT ;  /* 0x000000030000780c */ /* 0x000fe20003f04070 */
[----:B------:R-:W-:-:S12]  /*0290*/  IMAD.MOV.U32 R0, RZ, RZ, R8 ;  /* 0x000000ffff007224 */ /* 0x000fd800078e0008 */
[----:B--2---:R-:W-:Y:S05]  /*02a0*/  @P0 BRA `(.L_x_4) ;  /* 0xfffffffc00d40947 */ /* 0x004fea000383ffff */
.L_x_3:
[----:B------:R-:W-:Y:S04]  /*02b0*/  BSSY.RECONVERGENT B0, `(.L_x_5) ;  /* 0x0000016000007945 */ /* 0x000fe80003800200 */
[----:B------:R-:W-:Y:S05]  /*02c0*/  @P1 BRA `(.L_x_6) ;  /* 0x0000000000501947 */ /* 0x000fea0003800000 */
[----:B------:R-:W2:Y:S01]  /*02d0*/  S2UR UR5, SR_CgaCtaId ;  /* 0x00000000000579c3 */ /* 0x000ea20000008800 */
[----:B------:R-:W-:Y:S02]  /*02e0*/  UMOV UR4, 0x400 ;  /* 0x0000040000047882 */ /* 0x000fe40000000000 */
[----:B--2---:R-:W-:Y:S01]  /*02f0*/  ULEA UR4, UR5, UR4, 0x18 ;  /* 0x0000000405047291 */ /* 0x004fe2000f8ec0ff */
[----:B------:R-:W2:Y:S08]  /*0300*/  LDCU UR5, c[0x0][0x394] ;  /* 0x00007280ff0577ac */ /* 0x000eb00008000800 */
[----:B-1----:R-:W1:Y:S01]  /*0310*/  LDS R0, [UR4] ;  /* 0x00000004ff007984 */ /* 0x002e620008000800 */
[----:B--2---:R-:W-:-:S04]  /*0320*/  I2FP.F32.S32 R3, UR5 ;  /* 0x0000000500037c45 */ /* 0x004fc80008201400 */
[----:B------:R-:W2:Y:S02]  /*0330*/  MUFU.RCP R4, R3 ;  /* 0x0000000300047308 */ /* 0x000ea40000001000 */
[----:B--2---:R-:W-:-:S04]  /*0340*/  FFMA R7, -R3, R4, 1 ;  /* 0x3f80000003077423 */ /* 0x004fc80000000104 */
[----:B------:R-:W-:Y:S02]  /*0350*/  FFMA R7, R4, R7, R4 ;  /* 0x0000000704077223 */ /* 0x000fe40000000004 */
[----:B-1----:R-:W1:Y:S02]  /*0360*/  FCHK P0, R0, R3 ;  /* 0x0000000300007302 */ /* 0x002e640000000000 */
[----:B------:R-:W-:-:S04]  /*0370*/  FFMA R4, R0, R7, RZ ;  /* 0x0000000700047223 */ /* 0x000fc800000000ff */
[----:B------:R-:W-:-:S04]  /*0380*/  FFMA R6, -R3, R4, R0 ;  /* 0x0000000403067223 */ /* 0x000fc80000000100 */
[----:B------:R-:W-:Y:S01]  /*0390*/  FFMA R9, R7, R6, R4 ;  /* 0x0000000607097223 */ /* 0x000fe20000000004 */
[----:B-1----:R-:W-:Y:S06]  /*03a0*/  @!P0 BRA `(.L_x_7) ;  /* 0x00000000000c8947 */ /* 0x002fec0003800000 */
[----:B------:R-:W-:-:S07]  /*03b0*/  MOV R4, 0x3d0 ;  /* 0x000003d000047802 */ /* 0x000fce0000000f00 */
[----:B0-----:R-:W-:Y:S05]  /*03c0*/  CALL.REL.NOINC `($__internal_0_$__cuda_sm3x_div_rn_noftz_f32_slowpath) ;  /* 0x0000000000407944 */ /* 0x001fea0003c00000 */
[----:B------:R-:W-:-:S07]  /*03d0*/  IMAD.MOV.U32 R9, RZ, RZ, R0 ;  /* 0x000000ffff097224 */ /* 0x000fce00078e0000 */
.L_x_7:
[----:B------:R-:W1:Y:S02]  /*03e0*/  LDC.64 R6, c[0x0][0x388] ;  /* 0x0000e200ff067b82 */ /* 0x000e640000000a00 */
[----:B-1----:R-:W-:-:S05]  /*03f0*/  IMAD.WIDE.U32 R6, R5, 0x4, R6 ;  /* 0x0000000405067825 */ /* 0x002fca00078e0006 */
[----:B------:R2:W-:Y:S02]  /*0400*/  STG.E desc[UR6][R6.64], R9 ;  /* 0x0000000906007986 */ /* 0x0005e4000c101906 */
.L_x_6:
[----:B------:R-:W-:Y:S05]  /*0410*/  BSYNC.RECONVERGENT B0 ;  /* 0x0000000000007941 */ /* 0x000fea0003800200 */
.L_x_5:
[----:B------:R-:W-:-:S13]  /*0420*/  LOP3.LUT P0, RZ, R2, R5, RZ, 0xfc, !PT ;  /* 0x0000000502ff7212 */ /* 0x000fda000780fcff */
[----:B------:R-:W-:Y:S05]  /*0430*/  @P0 EXIT ;  /* 0x000000000000094d */ /* 0x000fea0003800000 */
[----:B-1----:R-:W-:Y:S01]  /*0440*/  MOV R0, 0x0 ;  /* 0x0000000000007802 */ /* 0x002fe20000000f00 */
[----:B------:R-:W1:Y:S01]  /*0450*/  LDCU.64 UR4, c[0x4][0x8] ;  /* 0x01000100ff0477ac */ /* 0x000e620008000a00 */
[----:B--2---:R-:W-:Y:S02]  /*0460*/  CS2R R6, SRZ ;  /* 0x0000000000067805 */ /* 0x004fe4000001ff00 */
[----:B------:R2:W3:Y:S01]  /*0470*/  LDC.64 R2, c[0x4][R0] ;  /* 0x0100000000027b82 */ /* 0x0004e20000000a00 */
[----:B-1----:R-:W-:Y:S02]  /*0480*/  IMAD.U32 R4, RZ, RZ, UR4 ;  /* 0x00000004ff047e24 */ /* 0x002fe4000f8e00ff */
[----:B--2---:R-:W-:-:S07]  /*0490*/  IMAD.U32 R5, RZ, RZ, UR5 ;  /* 0x00000005ff057e24 */ /* 0x004fce000f8e00ff */
[----:B------:R-:W-:-:S07]  /*04a0*/  LEPC R20, `(.L_x_8) ;  /* 0x000000001014794e */ /* 0x000fce0000000000 */
[----:B0--3--:R-:W-:Y:S05]  /*04b0*/  CALL.ABS.NOINC R2 ;  /* 0x0000000002007343 */ /* 0x009fea0003c00000 */
.L_x_8:
[----:B------:R-:W-:Y:S05]  /*04c0*/  EXIT ;  /* 0x000000000000794d */ /* 0x000fea0003800000 */
        .weak           $__internal_0_$__cuda_sm3x_div_rn_noftz_f32_slowpath
        .type           $__internal_0_$__cuda_sm3x_div_rn_noftz_f32_slowpath,@function
        .size           $__internal_0_$__cuda_sm3x_div_rn_noftz_f32_slowpath,(.L_x_33 - $__internal_0_$__cuda_sm3x_div_rn_noftz_f32_slowpath)
$__internal_0_$__cuda_sm3x_div_rn_noftz_f32_slowpath:
[--C-:B------:R-:W-:Y:S01]  /*04d0*/  SHF.R.U32.HI R7, RZ, 0x17, R3.reuse ;  /* 0x00000017ff077819 */ /* 0x100fe20000011603 */
[--C-:B------:R-:W-:Y:S01]  /*04e0*/  IMAD.MOV.U32 R8, RZ, RZ, R0.reuse ;  /* 0x000000ffff087224 */ /* 0x100fe200078e0000 */
[----:B------:R-:W-:Y:S01]  /*04f0*/  SHF.R.U32.HI R6, RZ, 0x17, R0 ;  /* 0x00000017ff067819 */ /* 0x000fe20000011600 */
[----:B------:R-:W-:Y:S01]  /*0500*/  IMAD.MOV.U32 R9, RZ, RZ, R3 ;  /* 0x000000ffff097224 */ /* 0x000fe200078e0003 */
[----:B------:R-:W-:Y:S02]  /*0510*/  LOP3.LUT R7, R7, 0xff, RZ, 0xc0, !PT ;  /* 0x000000ff07077812 */ /* 0x000fe400078ec0ff */
[----:B------:R-:W-:-:S03]  /*0520*/  LOP3.LUT R6, R6, 0xff, RZ, 0xc0, !PT ;  /* 0x000000ff06067812 */ /* 0x000fc600078ec0ff */
[----:B------:R-:W-:Y:S02]  /*0530*/  VIADD R12, R7, 0xffffffff ;  /* 0xffffffff070c7836 */ /* 0x000fe40000000000 */
[----:B------:R-:W-:-:S03]  /*0540*/  VIADD R11, R6, 0xffffffff ;  /* 0xffffffff060b7836 */ /* 0x000fc60000000000 */
[----:B------:R-:W-:-:S04]  /*0550*/  ISETP.GT.U32.AND P0, PT, R12, 0xfd, PT ;  /* 0x000000fd0c00780c */ /* 0x000fc80003f04070 */
[----:B------:R-:W-:-:S13]  /*0560*/  ISETP.GT.U32.OR P0, PT, R11, 0xfd, P0 ;  /* 0x000000fd0b00780c */ /* 0x000fda0000704470 */
[----:B------:R-:W-:Y:S01]  /*0570*/  @!P0 IMAD.MOV.U32 R10, RZ, RZ, RZ ;  /* 0x000000ffff0a8224 */ /* 0x000fe200078e00ff */
[----:B------:R-:W-:Y:S06]  /*0580*/  @!P0 BRA `(.L_x_9) ;  /* 0x00000000005c8947 */ /* 0x000fec0003800000 */
[----:B------:R-:W-:Y:S02]  /*0590*/  FSETP.GTU.FTZ.AND P0, PT, |R0|, +INF , PT ;  /* 0x7f8000000000780b */ /* 0x000fe40003f1c200 */
[----:B------:R-:W-:-:S04]  /*05a0*/  FSETP.GTU.FTZ.AND P1, PT, |R3|, +INF , PT ;  /* 0x7f8000000300780b */ /* 0x000fc80003f3c200 */
[----:B------:R-:W-:-:S13]  /*05b0*/  PLOP3.LUT P0, PT, P0, P1, PT, 0xf8, 0x8f ;  /* 0x00000000008f781c */ /* 0x000fda0000703f70 */
[----:B------:R-:W-:Y:S05]  /*05c0*/  @P0 BRA `(.L_x_10) ;  /* 0x0000000400440947 */ /* 0x000fea0003800000 */
[----:B------:R-:W-:-:S13]  /*05d0*/  LOP3.LUT P0, RZ, R9, 0x7fffffff, R8, 0xc8, !PT ;  /* 0x7fffffff09ff7812 */ /* 0x000fda000780c808 */
[----:B------:R-:W-:Y:S05]  /*05e0*/  @!P0 BRA `(.L_x_11) ;  /* 0x0000000400348947 */ /* 0x000fea0003800000 */
[C---:B------:R-:W-:Y:S02]  /*05f0*/  FSETP.NEU.FTZ.AND P2, PT, |R0|.reuse, +INF , PT ;  /* 0x7f8000000000780b */ /* 0x040fe40003f5d200 */
[----:B------:R-:W-:Y:S02]  /*0600*/  FSETP.NEU.FTZ.AND P1, PT, |R3|, +INF , PT ;  /* 0x7f8000000300780b */ /* 0x000fe40003f3d200 */
[----:B------:R-:W-:-:S11]  /*0610*/  FSETP.NEU.FTZ.AND P0, PT, |R0|, +INF , PT ;  /* 0x7f8000000000780b */ /* 0x000fd60003f1d200 */
[----:B------:R-:W-:Y:S05]  /*0620*/  @!P1 BRA !P2, `(.L_x_11) ;  /* 0x0000000400249947 */ /* 0x000fea0005000000 */
[----:B------:R-:W-:-:S04]  /*0630*/  LOP3.LUT P2, RZ, R8, 0x7fffffff, RZ, 0xc0, !PT ;  /* 0x7fffffff08ff7812 */ /* 0x000fc8000784c0ff */
[----:B------:R-:W-:-:S13]  /*0640*/  PLOP3.LUT P1, PT, P1, P2, PT, 0x2f, 0xf2 ;  /* 0x0000000000f2781c */ /* 0x000fda0000f24577 */
[----:B------:R-:W-:Y:S05]  /*0650*/  @P1 BRA `(.L_x_12) ;  /* 0x0000000400101947 */ /* 0x000fea0003800000 */
[----:B------:R-:W-:-:S04]  /*0660*/  LOP3.LUT P1, RZ, R9, 0x7fffffff, RZ, 0xc0, !PT ;  /* 0x7fffffff09ff7812 */ /* 0x000fc8000782c0ff */
[----:B------:R-:W-:-:S13]  /*0670*/  PLOP3.LUT P0, PT, P0, P1, PT, 0x2f, 0xf2 ;  /* 0x0000000000f2781c */ /* 0x000fda0000702577 */
[----:B------:R-:W-:Y:S05]  /*0680*/  @P0 BRA `(.L_x_13) ;  /* 0x0000000000f80947 */ /* 0x000fea0003800000 */
[----:B------:R-:W-:Y:S02]  /*0690*/  ISETP.GE.AND P0, PT, R11, RZ, PT ;  /* 0x000000ff0b00720c */ /* 0x000fe40003f06270 */
[----:B------:R-:W-:-:S11]  /*06a0*/  ISETP.GE.AND P1, PT, R12, RZ, PT ;  /* 0x000000ff0c00720c */ /* 0x000fd60003f26270 */
[----:B------:R-:W-:Y:S02]  /*06b0*/  @P0 IMAD.MOV.U32 R10, RZ, RZ, RZ ;  /* 0x000000ffff0a0224 */ /* 0x000fe400078e00ff */
[----:B------:R-:W-:Y:S01]  /*06c0*/  @!P0 FFMA R8, R0, 1.84467440737095516160e+19, RZ ;  /* 0x5f80000000088823 */ /* 0x000fe200000000ff */
[----:B------:R-:W-:Y:S02]  /*06d0*/  @!P0 IMAD.MOV.U32 R10, RZ, RZ, -0x40 ;  /* 0xffffffc0ff0a8424 */ /* 0x000fe400078e00ff */
[----:B------:R-:W-:Y:S02]  /*06e0*/  @!P1 FFMA R9, R3, 1.84467440737095516160e+19, RZ ;  /* 0x5f80000003099823 */ /* 0x000fe400000000ff */
[----:B------:R-:W-:-:S07]  /*06f0*/  @!P1 VIADD R10, R10, 0x40 ;  /* 0x000000400a0a9836 */ /* 0x000fce0000000000 */
.L_x_9:
[----:B------:R-:W-:Y:S01]  /*0700*/  LEA R0, R7, 0xc0800000, 0x17 ;  /* 0xc080000007007811 */ /* 0x000fe200078eb8ff */
[----:B------:R-:W-:-:S04]  /*0710*/  VIADD R6, R6, 0xffffff81 ;  /* 0xffffff8106067836 */ /* 0x000fc80000000000 */
[----:B------:R-:W-:Y:S01]  /*0720*/  IMAD.IADD R9, R9, 0x1, -R0 ;  /* 0x0000000109097824 */ /* 0x000fe200078e0a00 */
[C---:B------:R-:W-:Y:S01]  /*0730*/  IADD3 R7, PT, PT, R6.reuse, 0x7f, -R7 ;  /* 0x0000007f06077810 */ /* 0x040fe20007ffe807 */
[----:B------:R-:W-:Y:S02]  /*0740*/  IMAD R0, R6, -0x800000, R8 ;  /* 0xff80000006007824 */ /* 0x000fe400078e0208 */
[----:B------:R-:W0:Y:S01]  /*0750*/  MUFU.RCP R3, R9 ;  /* 0x0000000900037308 */ /* 0x000e220000001000 */
[----:B------:R-:W-:Y:S01]  /*0760*/  FADD.FTZ R11, -R9, -RZ ;  /* 0x800000ff090b7221 */ /* 0x000fe20000010100 */
[----:B------:R-:W-:-:S03]  /*0770*/  IMAD.IADD R7, R7, 0x1, R10 ;  /* 0x0000000107077824 */ /* 0x000fc600078e020a */
[----:B0-----:R-:W-:-:S04]  /*0780*/  FFMA R12, R3, R11, 1 ;  /* 0x3f800000030c7423 */ /* 0x001fc8000000000b */
[----:B------:R-:W-:-:S04]  /*0790*/  FFMA R12, R3, R12, R3 ;  /* 0x0000000c030c7223 */ /* 0x000fc80000000003 */
[----:B------:R-:W-:-:S04]  /*07a0*/  FFMA R3, R0, R12, RZ ;  /* 0x0000000c00037223 */ /* 0x000fc800000000ff */
[----:B------:R-:W-:-:S04]  /*07b0*/  FFMA R8, R11, R3, R0 ;  /* 0x000000030b087223 */ /* 0x000fc80000000000 */
[----:B------:R-:W-:-:S04]  /*07c0*/  FFMA R13, R12, R8, R3 ;  /* 0x000000080c0d7223 */ /* 0x000fc80000000003 */
[----:B------:R-:W-:-:S04]  /*07d0*/  FFMA R8, R11, R13, R0 ;  /* 0x0000000d0b087223 */ /* 0x000fc80000000000 */
[----:B------:R-:W-:-:S05]  /*07e0*/  FFMA R0, R12, R8, R13 ;  /* 0x000000080c007223 */ /* 0x000fca000000000d */
[----:B------:R-:W-:-:S04]  /*07f0*/  SHF.R.U32.HI R3, RZ, 0x17, R0 ;  /* 0x00000017ff037819 */ /* 0x000fc80000011600 */
[----:B------:R-:W-:-:S05]  /*0800*/  LOP3.LUT R3, R3, 0xff, RZ, 0xc0, !PT ;  /* 0x000000ff03037812 */ /* 0x000fca00078ec0ff */
[----:B------:R-:W-:-:S04]  /*0810*/  IMAD.IADD R9, R3, 0x1, R7 ;  /* 0x0000000103097824 */ /* 0x000fc800078e0207 */
[----:B------:R-:W-:-:S05]  /*0820*/  VIADD R3, R9, 0xffffffff ;  /* 0xffffffff09037836 */ /* 0x000fca0000000000 */
[----:B------:R-:W-:-:S13]  /*0830*/  ISETP.GE.U32.AND P0, PT, R3, 0xfe, PT ;  /* 0x000000fe0300780c */ /* 0x000fda0003f06070 */
[----:B------:R-:W-:Y:S05]  /*0840*/  @!P0 BRA `(.L_x_14) ;  /* 0x0000000000808947 */ /* 0x000fea0003800000 */
[----:B------:R-:W-:-:S13]  /*0850*/  ISETP.GT.AND P0, PT, R9, 0xfe, PT ;  /* 0x000000fe0900780c */ /* 0x000fda0003f04270 */
[----:B------:R-:W-:Y:S05]  /*0860*/  @P0 BRA `(.L_x_15) ;  /* 0x00000000006c0947 */ /* 0x000fea0003800000 */
[----:B------:R-:W-:-:S13]  /*0870*/  ISETP.GE.AND P0, PT, R9, 0x1, PT ;  /* 0x000000010900780c */ /* 0x000fda0003f06270 */
[----:B------:R-:W-:Y:S05]  /*0880*/  @P0 BRA `(.L_x_16) ;  /* 0x0000000000980947 */ /* 0x000fea0003800000 */
[----:B------:R-:W-:Y:S02]  /*0890*/  ISETP.GE.AND P0, PT, R9, -0x18, PT ;  /* 0xffffffe80900780c */ /* 0x000fe40003f06270 */
[----:B------:R-:W-:-:S11]  /*08a0*/  LOP3.LUT R0, R0, 0x80000000, RZ, 0xc0, !PT ;  /* 0x8000000000007812 */ /* 0x000fd600078ec0ff */
[----:B------:R-:W-:Y:S05]  /*08b0*/  @!P0 BRA `(.L_x_16) ;  /* 0x00000000008c8947 */ /* 0x000fea0003800000 */
[CCC-:B------:R-:W-:Y:S01]  /*08c0*/  FFMA.RZ R3, R12.reuse, R8.reuse, R13.reuse ;  /* 0x000000080c037223 */ /* 0x1c0fe2000000c00d */
[CCC-:B------:R-:W-:Y:S01]  /*08d0*/  FFMA.RM R6, R12.reuse, R8.reuse, R13.reuse ;  /* 0x000000080c067223 */ /* 0x1c0fe2000000400d */
[C---:B------:R-:W-:Y:S02]  /*08e0*/  ISETP.NE.AND P2, PT, R9.reuse, RZ, PT ;  /* 0x000000ff0900720c */ /* 0x040fe40003f45270 */
[----:B------:R-:W-:Y:S02]  /*08f0*/  ISETP.NE.AND P1, PT, R9, RZ, PT ;  /* 0x000000ff0900720c */ /* 0x000fe40003f25270 */
[----:B------:R-:W-:Y:S01]  /*0900*/  LOP3.LUT R7, R3, 0x7fffff, RZ, 0xc0, !PT ;  /* 0x007fffff03077812 */ /* 0x000fe200078ec0ff */
[----:B------:R-:W-:Y:S01]  /*0910*/  FFMA.RP R3, R12, R8, R13 ;  /* 0x000000080c037223 */ /* 0x000fe2000000800d */
[----:B------:R-:W-:Y:S02]  /*0920*/  VIADD R8, R9, 0x20 ;  /* 0x0000002009087836 */ /* 0x000fe40000000000 */
[----:B------:R-:W-:Y:S01]  /*0930*/  LOP3.LUT R7, R7, 0x800000, RZ, 0xfc, !PT ;  /* 0x0080000007077812 */ /* 0x000fe200078efcff */
[----:B------:R-:W-:Y:S01]  /*0940*/  IMAD.MOV R9, RZ, RZ, -R9 ;  /* 0x000000ffff097224 */ /* 0x000fe200078e0a09 */
[----:B------:R-:W-:-:S02]  /*0950*/  FSETP.NEU.FTZ.AND P0, PT, R3, R6, PT ;  /* 0x000000060300720b */ /* 0x000fc40003f1d000 */
[----:B------:R-:W-:Y:S02]  /*0960*/  SHF.L.U32 R8, R7, R8, RZ ;  /* 0x0000000807087219 */ /* 0x000fe400000006ff */
[----:B------:R-:W-:Y:S02]  /*0970*/  SEL R6, R9, RZ, P2 ;  /* 0x000000ff09067207 */ /* 0x000fe40001000000 */
[----:B------:R-:W-:Y:S02]  /*0980*/  ISETP.NE.AND P1, PT, R8, RZ, P1 ;  /* 0x000000ff0800720c */ /* 0x000fe40000f25270 */
[----:B------:R-:W-:Y:S02]  /*0990*/  SHF.R.U32.HI R6, RZ, R6, R7 ;  /* 0x00000006ff067219 */ /* 0x000fe40000011607 */
[----:B------:R-:W-:Y:S02]  /*09a0*/  PLOP3.LUT P0, PT, P0, P1, PT, 0xf8, 0x8f ;  /* 0x00000000008f781c */ /* 0x000fe40000703f70 */
[----:B------:R-:W-:-:S02]  /*09b0*/  SHF.R.U32.HI R8, RZ, 0x1, R6 ;  /* 0x00000001ff087819 */ /* 0x000fc40000011606 */
[----:B------:R-:W-:-:S04]  /*09c0*/  SEL R3, RZ, 0x1, !P0 ;  /* 0x00000001ff037807 */ /* 0x000fc80004000000 */
[----:B------:R-:W-:-:S04]  /*09d0*/  LOP3.LUT R3, R3, 0x1, R8, 0xf8, !PT ;  /* 0x0000000103037812 */ /* 0x000fc800078ef808 */
[----:B------:R-:W-:-:S05]  /*09e0*/  LOP3.LUT R3, R3, R6, RZ, 0xc0, !PT ;  /* 0x0000000603037212 */ /* 0x000fca00078ec0ff */
[----:B------:R-:W-:-:S05]  /*09f0*/  IMAD.IADD R3, R8, 0x1, R3 ;  /* 0x0000000108037824 */ /* 0x000fca00078e0203 */
[----:B------:R-:W-:Y:S01]  /*0a00*/  LOP3.LUT R0, R3, R0, RZ, 0xfc, !PT ;  /* 0x0000000003007212 */ /* 0x000fe200078efcff */
[----:B------:R-:W-:Y:S06]  /*0a10*/  BRA `(.L_x_16) ;  /* 0x0000000000347947 */ /* 0x000fec0003800000 */
.L_x_15:
[----:B------:R-:W-:-:S04]  /*0a20*/  LOP3.LUT R0, R0, 0x80000000, RZ, 0xc0, !PT ;  /* 0x8000000000007812 */ /* 0x000fc800078ec0ff */
[----:B------:R-:W-:Y:S01]  /*0a30*/  LOP3.LUT R0, R0, 0x7f800000, RZ, 0xfc, !PT ;  /* 0x7f80000000007812 */ /* 0x000fe200078efcff */
[----:B------:R-:W-:Y:S06]  /*0a40*/  BRA `(.L_x_16) ;  /* 0x0000000000287947 */ /* 0x000fec0003800000 */
.L_x_14:
[----:B------:R-:W-:Y:S01]  /*0a50*/  IMAD R0, R7, 0x800000, R0 ;  /* 0x0080000007007824 */ /* 0x000fe200078e0200 */
[----:B------:R-:W-:Y:S06]  /*0a60*/  BRA `(.L_x_16) ;  /* 0x0000000000207947 */ /* 0x000fec0003800000 */
.L_x_13:
[----:B------:R-:W-:-:S04]  /*0a70*/  LOP3.LUT R0, R9, 0x80000000, R8, 0x48, !PT ;  /* 0x8000000009007812 */ /* 0x000fc800078e4808 */
[----:B------:R-:W-:Y:S01]  /*0a80*/  LOP3.LUT R0, R0, 0x7f800000, RZ, 0xfc, !PT ;  /* 0x7f80000000007812 */ /* 0x000fe200078efcff */
[----:B------:R-:W-:Y:S06]  /*0a90*/  BRA `(.L_x_16) ;  /* 0x0000000000147947 */ /* 0x000fec0003800000 */
.L_x_12:
[----:B------:R-:W-:Y:S01]  /*0aa0*/  LOP3.LUT R0, R9, 0x80000000, R8, 0x48, !PT ;  /* 0x8000000009007812 */ /* 0x000fe200078e4808 */
[----:B------:R-:W-:Y:S06]  /*0ab0*/  BRA `(.L_x_16) ;  /* 0x00000000000c7947 */ /* 0x000fec0003800000 */
.L_x_11:
[----:B------:R-:W0:Y:S01]  /*0ac0*/  MUFU.RSQ R0, -QNAN ;  /* 0xffc0000000007908 */ /* 0x000e220000001400 */
[----:B------:R-:W-:Y:S05]  /*0ad0*/  BRA `(.L_x_16) ;  /* 0x0000000000047947 */ /* 0x000fea0003800000 */
.L_x_10:
[----:B------:R-:W-:-:S07]  /*0ae0*/  FADD.FTZ R0, R0, R3 ;  /* 0x0000000300007221 */ /* 0x000fce0000010000 */
.L_x_16:
[----:B------:R-:W-:Y:S02]  /*0af0*/  IMAD.MOV.U32 R6, RZ, RZ, R4 ;  /* 0x000000ffff067224 */ /* 0x000fe400078e0004 */
[----:B------:R-:W-:-:S04]  /*0b00*/  IMAD.MOV.U32 R7, RZ, RZ, 0x0 ;  /* 0x00000000ff077424 */ /* 0x000fc800078e00ff */
[----:B0-----:R-:W-:Y:S05]  /*0b10*/  RET.REL.NODEC R6 `(_Z14row_avg_kernelPKfPfii) ;  /* 0xfffffff406387950 */ /* 0x001fea0003c3ffff */
.L_x_17:
[----:B------:R-:W-:-:S00]  /*0b20*/  BRA `(.L_x_17) ;  /* 0xfffffffc00fc7947 */ /* 0x000fc0000383ffff */
[----:B------:R-:W-:-:S00]  /*0b30*/  NOP ;  /* 0x0000000000007918 */ /* 0x000fc00000000000 */
        /* <DEDUP_REMOVED lines=12> */
.L_x_33:


//--------------------- .text._Z11heat_kernelPfPKfii --------------------------
	.section	.text._Z11heat_kernelPfPKfii,"ax",@progbits
	.align	128
        .global         _Z11heat_kernelPfPKfii
        .type           _Z11heat_kernelPfPKfii,@function
        .size           _Z11heat_kernelPfPKfii,(.L_x_34 - _Z11heat_kernelPfPKfii)
        .other          _Z11heat_kernelPfPKfii,@"STO_CUDA_ENTRY STV_DEFAULT"
_Z11heat_kernelPfPKfii:
.text._Z11heat_kernelPfPKfii:
[----:B------:R-:W-:Y:S01]  /*0000*/  LDC R1, c[0x0][0x37c] ;  /* 0x0000df00ff017b82 */ /* 0x000fe20000000800 */
[----:B------:R-:W0:Y:S07]  /*0010*/  S2R R0, SR_TID.X ;  /* 0x0000000000007919 */ /* 0x000e2e0000002100 */
[----:B------:R-:W0:Y:S01]  /*0020*/  S2UR UR4, SR_CTAID.X ;  /* 0x00000000000479c3 */ /* 0x000e220000002500 */
[----:B------:R-:W1:Y:S01]  /*0030*/  LDCU.64 UR8, c[0x0][0x390] ;  /* 0x00007200ff0877ac */ /* 0x000e620008000a00 */
[----:B------:R-:W2:Y:S06]  /*0040*/  S2R R7, SR_TID.Y ;  /* 0x0000000000077919 */ /* 0x000eac0000002200 */
[----:B------:R-:W0:Y:S08]  /*0050*/  LDC R3, c[0x0][0x360] ;  /* 0x0000d800ff037b82 */ /* 0x000e300000000800 */
[----:B------:R-:W2:Y:S08]  /*0060*/  S2UR UR5, SR_CTAID.Y ;  /* 0x00000000000579c3 */ /* 0x000eb00000002600 */
[----:B------:R-:W2:Y:S01]  /*0070*/  LDC R2, c[0x0][0x364] ;  /* 0x0000d900ff027b82 */ /* 0x000ea20000000800 */
[----:B0-----:R-:W-:-:S05]  /*0080*/  IMAD R0, R3, UR4, R0 ;  /* 0x0000000403007c24 */ /* 0x001fca000f8e0200 */
[----:B-1----:R-:W-:Y:S01]  /*0090*/  ISETP.GE.AND P0, PT, R0, UR9, PT ;  /* 0x0000000900007c0c */ /* 0x002fe2000bf06270 */
[----:B--2---:R-:W-:-:S05]  /*00a0*/  IMAD R7, R2, UR5, R7 ;  /* 0x0000000502077c24 */ /* 0x004fca000f8e0207 */
[----:B------:R-:W-:-:S13]  /*00b0*/  ISETP.GE.OR P0, PT, R7, UR8, P0 ;  /* 0x0000000807007c0c */ /* 0x000fda0008706670 */
[----:B------:R-:W-:Y:S05]  /*00c0*/  @P0 EXIT ;  /* 0x000000000000094d */ /* 0x000fea0003800000 */
[----:B------:R-:W0:Y:S01]  /*00d0*/  LDC.64 R4, c[0x0][0x388] ;  /* 0x0000e200ff047b82 */ /* 0x000e220000000a00 */
[----:B------:R-:W1:Y:S01]  /*00e0*/  LDCU.64 UR6, c[0x0][0x358] ;  /* 0x00006b00ff0677ac */ /* 0x000e620008000a00 */
[----:B------:R-:W-:-:S06]  /*00f0*/  IMAD R9, R7, UR9, R0 ;  /* 0x0000000907097c24 */ /* 0x000fcc000f8e0200 */
[----:B------:R-:W2:Y:S01]  /*0100*/  LDC.64 R2, c[0x0][0x380] ;  /* 0x0000e000ff027b82 */ /* 0x000ea20000000a00 */
[----:B0-----:R-:W-:-:S05]  /*0110*/  IMAD.WIDE R4, R9, 0x4, R4 ;  /* 0x0000000409047825 */ /* 0x001fca00078e0204 */
[----:B-1----:R-:W3:Y:S01]  /*0120*/  LDG.E R11, desc[UR6][R4.64] ;  /* 0x00000006040b7981 */ /* 0x002ee2000c1e1900 */
[----:B------:R-:W-:Y:S01]  /*0130*/  UIADD3 UR4, UPT, UPT, UR8, -0x1, URZ ;  /* 0xffffffff08047890 */ /* 0x000fe2000fffe0ff */
[----:B--2---:R-:W-:-:S05]  /*0140*/  IMAD.WIDE R2, R9, 0x4, R2 ;  /* 0x0000000409027825 */ /* 0x004fca00078e0202 */
[----:B------:R-:W-:Y:S01]  /*0150*/  ISETP.GE.U32.AND P0, PT, R7, UR4, PT ;  /* 0x0000000407007c0c */ /* 0x000fe2000bf06070 */
[----:B------:R-:W-:-:S03]  /*0160*/  UIADD3 UR4, UPT, UPT, UR9, -0x2, URZ ;  /* 0xfffffffe09047890 */ /* 0x000fc6000fffe0ff */
[----:B------:R-:W-:-:S04]  /*0170*/  ISETP.EQ.OR P0, PT, R7, RZ, P0 ;  /* 0x000000ff0700720c */ /* 0x000fc80000702670 */
[----:B------:R-:W-:-:S04]  /*0180*/  ISETP.LT.OR P0, PT, R0, 0x2, P0 ;  /* 0x000000020000780c */ /* 0x000fc80000701670 */
[----:B------:R-:W-:Y:S01]  /*0190*/  ISETP.GE.OR P0, PT, R0, UR4, P0 ;  /* 0x0000000400007c0c */ /* 0x000fe20008706670 */
[----:B---3--:R0:W-:-:S12]  /*01a0*/  STG.E desc[UR6][R2.64], R11 ;  /* 0x0000000b02007986 */ /* 0x0081d8000c101906 */
[----:B------:R-:W-:Y:S05]  /*01b0*/  @P0 EXIT ;  /* 0x000000000000094d */ /* 0x000fea0003800000 */
[----:B------:R-:W2:Y:S04]  /*01c0*/  LDG.E R6, desc[UR6][R4.64+-0x4] ;  /* 0xfffffc0604067981 */ /* 0x000ea8000c1e1900 */
[----:B------:R-:W3:Y:S04]  /*01d0*/  LDG.E R0, desc[UR6][R4.64+-0x8] ;  /* 0xfffff80604007981 */ /* 0x000ee8000c1e1900 */
[----:B------:R-:W4:Y:S04]  /*01e0*/  LDG.E R9, desc[UR6][R4.64+0x4] ;  /* 0x0000040604097981 */ /* 0x000f28000c1e1900 */
[----:B------:R-:W5:Y:S01]  /*01f0*/  LDG.E R13, desc[UR6][R4.64+0x8] ;  /* 0x00000806040d7981 */ /* 0x000f62000c1e1900 */
[----:B------:R-:W-:Y:S01]  /*0200*/  BSSY.RECONVERGENT B1, `(.L_x_18) ;  /* 0x0000012000017945 */ /* 0x000fe20003800200 */
[----:B--2---:R-:W-:Y:S01]  /*0210*/  FMUL R7, R6, 1.5499999523162841797 ;  /* 0x3fc6666606077820 */ /* 0x004fe20000400000 */
[----:B------:R-:W-:-:S03]  /*0220*/  IMAD.MOV.U32 R6, RZ, RZ, 0x40a00000 ;  /* 0x40a00000ff067424 */ /* 0x000fc600078e00ff */
[----:B---3--:R-:W-:Y:S01]  /*0230*/  FFMA R0, R0, 1.6000000238418579102, R7 ;  /* 0x3fcccccd00007823 */ /* 0x008fe20000000007 */
[----:B------:R-:W-:-:S03]  /*0240*/  IMAD.MOV.U32 R7, RZ, RZ, 0x3e4ccccd ;  /* 0x3e4ccccdff077424 */ /* 0x000fc600078e00ff */
[----:B------:R-:W-:Y:S01]  /*0250*/  FADD R0, R11, R0 ;  /* 0x000000000b007221 */ /* 0x000fe20000000000 */
[----:B------:R-:W-:-:S03]  /*0260*/  FFMA R6, R7, -R6, 1 ;  /* 0x3f80000007067423 */ /* 0x000fc60000000806 */
[----:B----4-:R-:W-:Y:S01]  /*0270*/  FFMA R0, R9, 0.60000002384185791016, R0 ;  /* 0x3f19999a09007823 */ /* 0x010fe20000000000 */
[----:B------:R-:W-:-:S03]  /*0280*/  FFMA R7, R6, R7, 0.20000000298023223877 ;  /* 0x3e4ccccd06077423 */ /* 0x000fc60000000007 */
[----:B-----5:R-:W-:-:S04]  /*0290*/  FFMA R0, R13, 0.25, R0 ;  /* 0x3e8000000d007823 */ /* 0x020fc80000000000 */
[----:B------:R-:W1:Y:S01]  /*02a0*/  FCHK P0, R0, 5 ;  /* 0x40a0000000007902 */ /* 0x000e620000000000 */
[----:B------:R-:W-:-:S04]  /*02b0*/  FFMA R4, R0, R7, RZ ;  /* 0x0000000700047223 */ /* 0x000fc800000000ff */
[----:B------:R-:W-:-:S04]  /*02c0*/  FFMA R5, R4, -5, R0 ;  /* 0xc0a0000004057823 */ /* 0x000fc80000000000 */
[----:B------:R-:W-:Y:S01]  /*02d0*/  FFMA R5, R7, R5, R4 ;  /* 0x0000000507057223 */ /* 0x000fe20000000004 */
[----:B-1----:R-:W-:Y:S06]  /*02e0*/  @!P0 BRA `(.L_x_19) ;  /* 0x00000000000c8947 */ /* 0x002fec0003800000 */
[----:B------:R-:W-:-:S07]  /*02f0*/  MOV R4, 0x310 ;  /* 0x0000031000047802 */ /* 0x000fce0000000f00 */
[----:B0-----:R-:W-:Y:S05]  /*0300*/  CALL.REL.NOINC `($__internal_1_$__cuda_sm3x_div_rn_noftz_f32_slowpath) ;  /* 0x0000000000107944 */ /* 0x001fea0003c00000 */
[----:B------:R-:W-:-:S07]  /*0310*/  IMAD.MOV.U32 R5, RZ, RZ, R6 ;  /* 0x000000ffff057224 */ /* 0x000fce00078e0006 */
.L_x_19:
[----:B------:R-:W-:Y:S05]  /*0320*/  BSYNC.RECONVERGENT B1 ;  /* 0x0000000000017941 */ /* 0x000fea0003800200 */
.L_x_18:
[----:B------:R-:W-:Y:S01]  /*0330*/  STG.E desc[UR6][R2.64], R5 ;  /* 0x0000000502007986 */ /* 0x000fe2000c101906 */
[----:B------:R-:W-:Y:S05]  /*0340*/  EXIT ;  /* 0x000000000000794d */ /* 0x000fea0003800000 */
        .weak           $__internal_1_$__cuda_sm3x_div_rn_noftz_f32_slowpath
        .type           $__internal_1_$__cuda_sm3x_div_rn_noftz_f32_slowpath,@function
        .size           $__internal_1_$__cuda_sm3x_div_rn_noftz_f32_slowpath,(.L_x_34 - $__internal_1_$__cuda_sm3x_div_rn_noftz_f32_slowpath)
$__internal_1_$__cuda_sm3x_div_rn_noftz_f32_slowpath:
[--C-:B------:R-:W-:Y:S01]  /*0350*/  SHF.R.U32.HI R5, RZ, 0x17, R0.reuse ;  /* 0x00000017ff057819 */ /* 0x100fe20000011600 */
[----:B------:R-:W-:Y:S04]  /*0360*/  BSSY.RECONVERGENT B0, `(.L_x_20) ;  /* 0x000005c000007945 */ /* 0x000fe80003800200 */
[----:B------:R-:W-:Y:S01]  /*0370*/  BSSY.RELIABLE B2, `(.L_x_21) ;  /* 0x000001a000027945 */ /* 0x000fe20003800100 */
[----:B------:R-:W-:Y:S01]  /*0380*/  IMAD.MOV.U32 R6, RZ, RZ, R0 ;  /* 0x000000ffff067224 */ /* 0x000fe200078e0000 */
[----:B------:R-:W-:-:S05]  /*0390*/  LOP3.LUT R5, R5, 0xff, RZ, 0xc0, !PT ;  /* 0x000000ff05057812 */ /* 0x000fca00078ec0ff */
[----:B------:R-:W-:-:S05]  /*03a0*/  VIADD R8, R5, 0xffffffff ;  /* 0xffffffff05087836 */ /* 0x000fca0000000000 */
[----:B------:R-:W-:-:S13]  /*03b0*/  ISETP.GT.U32.OR P0, PT, R8, 0xfd, !PT ;  /* 0x000000fd0800780c */ /* 0x000fda0007f04470 */
[----:B------:R-:W-:Y:S01]  /*03c0*/  @!P0 IMAD.MOV.U32 R7, RZ, RZ, RZ ;  /* 0x000000ffff078224 */ /* 0x000fe200078e00ff */
[----:B------:R-:W-:Y:S06]  /*03d0*/  @!P0 BRA `(.L_x_22) ;  /* 0x00000000004c8947 */ /* 0x000fec0003800000 */
[----:B------:R-:W-:-:S13]  /*03e0*/  FSETP.GTU.FTZ.AND P0, PT, |R0|, +INF , PT ;  /* 0x7f8000000000780b */ /* 0x000fda0003f1c200 */
[----:B------:R-:W-:Y:S05]  /*03f0*/  @P0 BREAK.RELIABLE B2 ;  /* 0x0000000000020942 */ /* 0x000fea0003800100 */
[----:B------:R-:W-:Y:S05]  /*0400*/  @P0 BRA `(.L_x_23) ;  /* 0x0000000400400947 */ /* 0x000fea0003800000 */
[----:B------:R-:W-:-:S05]  /*0410*/  IMAD.MOV.U32 R7, RZ, RZ, 0x40a00000 ;  /* 0x40a00000ff077424 */ /* 0x000fca00078e00ff */
[----:B------:R-:W-:-:S13]  /*0420*/  LOP3.LUT P0, RZ, R7, 0x7fffffff, R6, 0xc8, !PT ;  /* 0x7fffffff07ff7812 */ /* 0x000fda000780c806 */
[----:B------:R-:W-:Y:S05]  /*0430*/  @!P0 BREAK.RELIABLE B2 ;  /* 0x0000000000028942 */ /* 0x000fea0003800100 */
[----:B------:R-:W-:Y:S05]  /*0440*/  @!P0 BRA `(.L_x_24) ;  /* 0x0000000400288947 */ /* 0x000fea0003800000 */
[----:B------:R-:W-:-:S13]  /*0450*/  LOP3.LUT P0, RZ, R6, 0x7fffffff, RZ, 0xc0, !PT ;  /* 0x7fffffff06ff7812 */ /* 0x000fda000780c0ff */
[----:B------:R-:W-:Y:S05]  /*0460*/  @!P0 BREAK.RELIABLE B2 ;  /* 0x0000000000028942 */ /* 0x000fea0003800100 */
[----:B------:R-:W-:Y:S05]  /*0470*/  @!P0 BRA `(.L_x_25) ;  /* 0x0000000400148947 */ /* 0x000fea0003800000 */
[----:B------:R-:W-:Y:S02]  /*0480*/  FSETP.NEU.FTZ.AND P0, PT, |R0|, +INF , PT ;  /* 0x7f8000000000780b */ /* 0x000fe40003f1d200 */
[----:B------:R-:W-:-:S04]  /*0490*/  LOP3.LUT P1, RZ, R7, 0x7fffffff, RZ, 0xc0, !PT ;  /* 0x7fffffff07ff7812 */ /* 0x000fc8000782c0ff */
[----:B------:R-:W-:-:S13]  /*04a0*/  PLOP3.LUT P0, PT, P0, P1, PT, 0x2f, 0xf2 ;  /* 0x0000000000f2781c */ /* 0x000fda0000702577 */
[----:B------:R-:W-:Y:S05]  /*04b0*/  @P0 BREAK.RELIABLE B2 ;  /* 0x0000000000020942 */ /* 0x000fea0003800100 */
[----:B------:R-:W-:Y:S05]  /*04c0*/  @P0 BRA `(.L_x_26) ;  /* 0x0000000000f40947 */ /* 0x000fea0003800000 */
[----:B------:R-:W-:-:S13]  /*04d0*/  ISETP.GE.AND P0, PT, R8, RZ, PT ;  /* 0x000000ff0800720c */ /* 0x000fda0003f06270 */
[----:B------:R-:W-:Y:S02]  /*04e0*/  @P0 IMAD.MOV.U32 R7, RZ, RZ, RZ ;  /* 0x000000ffff070224 */ /* 0x000fe400078e00ff */
[----:B------:R-:W-:Y:S01]  /*04f0*/  @!P0 FFMA R6, R0, 1.84467440737095516160e+19, RZ ;  /* 0x5f80000000068823 */ /* 0x000fe200000000ff */
[----:B------:R-:W-:-:S07]  /*0500*/  @!P0 MOV R7, 0xffffffc0 ;  /* 0xffffffc000078802 */ /* 0x000fce0000000f00 */
.L_x_22:
[----:B------:R-:W-:Y:S05]  /*0510*/  BSYNC.RELIABLE B2 ;  /* 0x0000000000027941 */ /* 0x000fea0003800100 */
.L_x_21:
[----:B------:R-:W-:Y:S01]  /*0520*/  UMOV UR4, 0x40a00000 ;  /* 0x40a0000000047882 */ /* 0x000fe20000000000 */
[----:B------:R-:W-:Y:S01]  /*0530*/  VIADD R5, R5, 0xffffff81 ;  /* 0xffffff8105057836 */ /* 0x000fe20000000000 */
[----:B------:R-:W-:Y:S01]  /*0540*/  UIADD3 UR4, UPT, UPT, UR4, -0x1000000, URZ ;  /* 0xff00000004047890 */ /* 0x000fe2000fffe0ff */
[----:B------:R-:W-:Y:S02]  /*0550*/  BSSY.RECONVERGENT B2, `(.L_x_27) ;  /* 0x0000033000027945 */ /* 0x000fe40003800200 */
[----:B------:R-:W-:Y:S01]  /*0560*/  IMAD R0, R5, -0x800000, R6 ;  /* 0xff80000005007824 */ /* 0x000fe200078e0206 */
[----:B------:R-:W-:Y:S02]  /*0570*/  IADD3 R7, PT, PT, R7, -0x2, R5 ;  /* 0xfffffffe07077810 */ /* 0x000fe40007ffe005 */
[----:B------:R-:W-:-:S03]  /*0580*/  FADD.FTZ R9, -RZ, -UR4 ;  /* 0x80000004ff097e21 */ /* 0x000fc60008010100 */
[----:B------:R-:W0:Y:S02]  /*0590*/  MUFU.RCP R8, UR4 ;  /* 0x0000000400087d08 */ /* 0x000e240008001000 */
        /* <DEDUP_REMOVED lines=21> */
[C---:B------:R-:W-:Y:S02]  /*06f0*/  ISETP.NE.AND P2, PT, R10.reuse, RZ, PT ;  /* 0x000000ff0a00720c */ /* 0x040fe40003f45270 */
[----:B------:R-:W-:Y:S02]  /*0700*/  ISETP.NE.AND P1, PT, R10, RZ, PT ;  /* 0x000000ff0a00720c */ /* 0x000fe40003f25270 */
[----:B------:R-:W-:Y:S01]  /*0710*/  LOP3.LUT R5, R0, 0x7fffff, RZ, 0xc0, !PT ;  /* 0x007fffff00057812 */ /* 0x000fe200078ec0ff */
[CCC-:B------:R-:W-:Y:S01]  /*0720*/  FFMA.RP R0, R11.reuse, R9.reuse, R8.reuse ;  /* 0x000000090b007223 */ /* 0x1c0fe20000008008 */
[----:B------:R-:W-:Y:S01]  /*0730*/  FFMA.RM R11, R11, R9, R8 ;  /* 0x000000090b0b7223 */ /* 0x000fe20000004008 */
[C---:B------:R-:W-:Y:S01]  /*0740*/  VIADD R8, R10.reuse, 0x20 ;  /* 0x000000200a087836 */ /* 0x040fe20000000000 */
[----:B------:R-:W-:Y:S02]  /*0750*/  LOP3.LUT R5, R5, 0x800000, RZ, 0xfc, !PT ;  /* 0x0080000005057812 */ /* 0x000fe400078efcff */
[----:B------:R-:W-:-:S02]  /*0760*/  IADD3 R7, PT, PT, -R10, RZ, RZ ;  /* 0x000000ff0a077210 */ /* 0x000fc40007ffe1ff */
[----:B------:R-:W-:Y:S02]  /*0770*/  SHF.L.U32 R8, R5, R8, RZ ;  /* 0x0000000805087219 */ /* 0x000fe400000006ff */
[----:B------:R-:W-:Y:S02]  /*0780*/  FSETP.NEU.FTZ.AND P0, PT, R0, R11, PT ;  /* 0x0000000b0000720b */ /* 0x000fe40003f1d000 */
[----:B------:R-:W-:Y:S02]  /*0790*/  SEL R0, R7, RZ, P2 ;  /* 0x000000ff07007207 */ /* 0x000fe40001000000 */
[----:B------:R-:W-:Y:S02]  /*07a0*/  ISETP.NE.AND P1, PT, R8, RZ, P1 ;  /* 0x000000ff0800720c */ /* 0x000fe40000f25270 */
[----:B------:R-:W-:Y:S02]  /*07b0*/  SHF.R.U32.HI R0, RZ, R0, R5 ;  /* 0x00000000ff007219 */ /* 0x000fe40000011605 */
[----:B------:R-:W-:-:S02]  /*07c0*/  PLOP3.LUT P0, PT, P0, P1, PT, 0xf8, 0x8f ;  /* 0x00000000008f781c */ /* 0x000fc40000703f70 */
[----:B------:R-:W-:Y:S02]  /*07d0*/  SHF.R.U32.HI R8, RZ, 0x1, R0 ;  /* 0x00000001ff087819 */ /* 0x000fe40000011600 */
[----:B------:R-:W-:-:S04]  /*07e0*/  SEL R5, RZ, 0x1, !P0 ;  /* 0x00000001ff057807 */ /* 0x000fc80004000000 */
[----:B------:R-:W-:-:S04]  /*07f0*/  LOP3.LUT R5, R5, 0x1, R8, 0xf8, !PT ;  /* 0x0000000105057812 */ /* 0x000fc800078ef808 */
[----:B------:R-:W-:-:S05]  /*0800*/  LOP3.LUT R5, R5, R0, RZ, 0xc0, !PT ;  /* 0x0000000005057212 */ /* 0x000fca00078ec0ff */
[----:B------:R-:W-:-:S05]  /*0810*/  IMAD.IADD R5, R8, 0x1, R5 ;  /* 0x0000000108057824 */ /* 0x000fca00078e0205 */
[----:B------:R-:W-:Y:S01]  /*0820*/  LOP3.LUT R6, R5, R6, RZ, 0xfc, !PT ;  /* 0x0000000605067212 */ /* 0x000fe200078efcff */
[----:B------:R-:W-:Y:S06]  /*0830*/  BRA `(.L_x_30) ;  /* 0x0000000000107947 */ /* 0x000fec0003800000 */
.L_x_29:
[----:B------:R-:W-:-:S04]  /*0840*/  LOP3.LUT R6, R6, 0x80000000, RZ, 0xc0, !PT ;  /* 0x8000000006067812 */ /* 0x000fc800078ec0ff */
[----:B------:R-:W-:Y:S01]  /*0850*/  LOP3.LUT R6, R6, 0x7f800000, RZ, 0xfc, !PT ;  /* 0x7f80000006067812 */ /* 0x000fe200078efcff */
[----:B------:R-:W-:Y:S06]  /*0860*/  BRA `(.L_x_30) ;  /* 0x0000000000047947 */ /* 0x000fec0003800000 */
.L_x_28:
[----:B------:R-:W-:-:S07]  /*0870*/  IMAD R6, R7, 0x800000, R6 ;  /* 0x0080000007067824 */ /* 0x000fce00078e0206 */
.L_x_30:
[----:B------:R-:W-:Y:S05]  /*0880*/  BSYNC.RECONVERGENT B2 ;  /* 0x0000000000027941 */ /* 0x000fea0003800200 */
.L_x_27:
[----:B------:R-:W-:Y:S05]  /*0890*/  BRA `(.L_x_31) ;  /* 0x0000000000207947 */ /* 0x000fea0003800000 */
.L_x_26:
[----:B------:R-:W-:-:S04]  /*08a0*/  LOP3.LUT R6, R7, 0x80000000, R6, 0x48, !PT ;  /* 0x8000000007067812 */ /* 0x000fc800078e4806 */
[----:B------:R-:W-:Y:S01]  /*08b0*/  LOP3.LUT R6, R6, 0x7f800000, RZ, 0xfc, !PT ;  /* 0x7f80000006067812 */ /* 0x000fe200078efcff */
[----:B------:R-:W-:Y:S06]  /*08c0*/  BRA `(.L_x_31) ;  /* 0x0000000000147947 */ /* 0x000fec0003800000 */
.L_x_25:
[----:B------:R-:W-:Y:S01]  /*08d0*/  LOP3.LUT R6, R7, 0x80000000, R6, 0x48, !PT ;  /* 0x8000000007067812 */ /* 0x000fe200078e4806 */
[----:B------:R-:W-:Y:S06]  /*08e0*/  BRA `(.L_x_31) ;  /* 0x00000000000c7947 */ /* 0x000fec0003800000 */
.L_x_24:
[----:B------:R-:W0:Y:S01]  /*08f0*/  MUFU.RSQ R6, -QNAN ;  /* 0xffc0000000067908 */ /* 0x000e220000001400 */
[----:B------:R-:W-:Y:S05]  /*0900*/  BRA `(.L_x_31) ;  /* 0x0000000000047947 */ /* 0x000fea0003800000 */
.L_x_23:
[----:B------:R-:W-:-:S07]  /*0910*/  FADD.FTZ R6, R0, 5 ;  /* 0x40a0000000067421 */ /* 0x000fce0000010000 */
.L_x_31:
[----:B------:R-:W-:Y:S05]  /*0920*/  BSYNC.RECONVERGENT B0 ;  /* 0x0000000000007941 */ /* 0x000fea0003800200 */
.L_x_20:
[----:B------:R-:W-:-:S04]  /*0930*/  IMAD.MOV.U32 R5, RZ, RZ, 0x0 ;  /* 0x00000000ff057424 */ /* 0x000fc800078e00ff */
[----:B0-----:R-:W-:Y:S05]  /*0940*/  RET.REL.NODEC R4 `(_Z11heat_kernelPfPKfii) ;  /* 0xfffffff404ac7950 */ /* 0x001fea0003c3ffff */
.L_x_32:
        /* <DEDUP_REMOVED lines=11> */
.L_x_34:


//--------------------- .nv.global.init           --------------------------
	.section	.nv.global.init,"aw",@progbits
.nv.global.init:
	.type		$str,@object
	.size		$str,(.L_0 - $str)
$str:
        /*0000*/ 	.byte	0x3e, 0x3e, 0x3e, 0x20, 0x72, 0x6f, 0x77, 0x5f, 0x61, 0x76, 0x67, 0x5f, 0x6b, 0x65, 0x72, 0x6e
        /*0010*/ 	.byte	0x65, 0x6c, 0x20, 0x69, 0x73, 0x20, 0x72, 0x75, 0x6e, 0x6e, 0x69, 0x6e, 0x67, 0x20, 0x6f, 0x6e
        /*0020*/ 	.byte	0x20, 0x64, 0x65, 0x76, 0x69, 0x63, 0x65, 0x2e, 0x0a, 0x00
.L_0:


//--------------------- .nv.shared._Z14row_avg_kernelPKfPfii --------------------------
	.section	.nv.shared._Z14row_avg_kernelPKfPfii,"aw",@nobits
	.sectionflags	@""
	.align	16
	.zero		1024


//--------------------- .nv.shared.reserved.0     --------------------------
	.section	.nv.shared.reserved.0,"aw",@nobits
	.weak		__nv_reservedSMEM_offset_0_alias
	.size		__nv_reservedSMEM_offset_0_alias, 0, 64
	.other		__nv_reservedSMEM_offset_0_alias,@"STO_CUDA_RESERVED_SHARED STV_DEFAULT"
__nv_reservedSMEM_offset_0_alias:
	.zero		0
	.zero		64


//--------------------- .nv.shared._Z11heat_kernelPfPKfii --------------------------
	.section	.nv.shared._Z11heat_kernelPfPKfii,"aw",@nobits
	.sectionflags	@""
	.align	16
	.zero		1024


//--------------------- .nv.constant0._Z14row_avg_kernelPKfPfii --------------------------
	.section	.nv.constant0._Z14row_avg_kernelPKfPfii,"a",@progbits
	.sectionflags	@""
	.align	4
.nv.constant0._Z14row_avg_kernelPKfPfii:
	.zero		920


//--------------------- .nv.constant0._Z11heat_kernelPfPKfii --------------------------
	.section	.nv.constant0._Z11heat_kernelPfPKfii,"a",@progbits
	.sectionflags	@""
	.align	4
.nv.constant0._Z11heat_kernelPfPKfii:
	.zero		920


//--------------------- SYMBOLS --------------------------

	.type		.nv.reservedSmem.offset0,@object
	.size		.nv.reservedSmem.offset0,0x4
	.type		.nv.reservedSmem.cap,@object
	.size		.nv.reservedSmem.cap,0x4
	.type		vprintf,@function
